	.headerflags	@"EF_CUDA_TEXMODE_UNIFIED EF_CUDA_64BIT_ADDRESS EF_CUDA_ACCELERATORS EF_CUDA_SM90 EF_CUDA_VIRTUAL_SM(EF_CUDA_SM90)"
	.elftype	@"ET_EXEC"


//--------------------- .nv.info                  --------------------------
	.section	.nv.info,"",@"SHT_CUDA_INFO"
	.align	4


	//----- nvinfo : EIATTR_REGCOUNT
	.align		4
        /*0000*/ 	.byte	0x04, 0x2f
        /*0002*/ 	.short	(.L_1 - .L_0)
	.align		4
.L_0:
        /*0004*/ 	.word	index@(triton_mm)
        /*0008*/ 	.word	0x00000026


	//----- nvinfo : EIATTR_MIN_STACK_SIZE
	.align		4
.L_1:
        /*000c*/ 	.byte	0x04, 0x12
        /*000e*/ 	.short	(.L_3 - .L_2)
	.align		4
.L_2:
        /*0010*/ 	.word	index@(triton_mm)
        /*0014*/ 	.word	0x00000000


	//----- nvinfo : EIATTR_FRAME_SIZE
	.align		4
.L_3:
        /*0018*/ 	.byte	0x04, 0x11
        /*001a*/ 	.short	(.L_5 - .L_4)
	.align		4
.L_4:
        /*001c*/ 	.word	index@(triton_mm)
        /*0020*/ 	.word	0x00000000


	//----- nvinfo : EIATTR_MIN_STACK_SIZE
	.align		4
.L_5:
        /*0024*/ 	.byte	0x04, 0x12
        /*0026*/ 	.short	(.L_7 - .L_6)
	.align		4
.L_6:
        /*0028*/ 	.word	index@(triton_mm)
        /*002c*/ 	.word	0x00000000
.L_7:


//--------------------- .nv.info.triton_mm        --------------------------
	.section	.nv.info.triton_mm,"",@"SHT_CUDA_INFO"
	.sectionflags	@""
	.align	4


	//----- nvinfo : EIATTR_CUDA_API_VERSION
	.align		4
        /*0000*/ 	.byte	0x04, 0x37
        /*0002*/ 	.short	(.L_9 - .L_8)
.L_8:
        /*0004*/ 	.word	0x0000007c


	//----- nvinfo : EIATTR_KPARAM_INFO
	.align		4
.L_9:
        /*0008*/ 	.byte	0x04, 0x17
        /*000a*/ 	.short	(.L_11 - .L_10)
.L_10:
        /*000c*/ 	.word	0x00000000
        /*0010*/ 	.short	0x0003
        /*0012*/ 	.short	0x0018
        /*0014*/ 	.byte	0x00, 0xf0, 0x11, 0x00


	//----- nvinfo : EIATTR_KPARAM_INFO
	.align		4
.L_11:
        /*0018*/ 	.byte	0x04, 0x17
        /*001a*/ 	.short	(.L_13 - .L_12)
.L_12:
        /*001c*/ 	.word	0x00000000
        /*0020*/ 	.short	0x0002
        /*0022*/ 	.short	0x0010
        /*0024*/ 	.byte	0x00, 0xf0, 0x21, 0x00


	//----- nvinfo : EIATTR_KPARAM_INFO
	.align		4
.L_13:
        /*0028*/ 	.byte	0x04, 0x17
        /*002a*/ 	.short	(.L_15 - .L_14)
.L_14:
        /*002c*/ 	.word	0x00000000
        /*0030*/ 	.short	0x0001
        /*0032*/ 	.short	0x0008
        /*0034*/ 	.byte	0x00, 0xf0, 0x21, 0x00


	//----- nvinfo : EIATTR_KPARAM_INFO
	.align		4
.L_15:
        /*0038*/ 	.byte	0x04, 0x17
        /*003a*/ 	.short	(.L_17 - .L_16)
.L_16:
        /*003c*/ 	.word	0x00000000
        /*0040*/ 	.short	0x0000
        /*0042*/ 	.short	0x0000
        /*0044*/ 	.byte	0x00, 0xf0, 0x21, 0x00


	//----- nvinfo : EIATTR_SPARSE_MMA_MASK
	.align		4
.L_17:
        /*0048*/ 	.byte	0x03, 0x50
        /*004a*/ 	.short	0x0000


	//----- nvinfo : EIATTR_MAXREG_COUNT
	.align		4
        /*004c*/ 	.byte	0x03, 0x1b
        /*004e*/ 	.short	0x00ff


	//----- nvinfo : EIATTR_COOP_GROUP_MASK_REGIDS
	.align		4
        /*0050*/ 	.byte	0x04, 0x29
        /*0052*/ 	.short	(.L_19 - .L_18)


	//   ....[0]....
.L_18:
        /*0054*/ 	.word	0xffffffff


	//----- nvinfo : EIATTR_COOP_GROUP_INSTR_OFFSETS
	.align		4
.L_19:
        /*0058*/ 	.byte	0x04, 0x28
        /*005a*/ 	.short	(.L_21 - .L_20)


	//   ....[0]....
.L_20:
        /*005c*/ 	.word	0x00000920


	//----- nvinfo : EIATTR_EXIT_INSTR_OFFSETS
	.align		4
.L_21:
        /*0060*/ 	.byte	0x04, 0x1c
        /*0062*/ 	.short	(.L_23 - .L_22)


	//   ....[0]....
.L_22:
        /*0064*/ 	.word	0x00001f40


	//   ....[1]....
        /*0068*/ 	.word	0x00001fa0


	//----- nvinfo : EIATTR_MAX_THREADS
	.align		4
.L_23:
        /*006c*/ 	.byte	0x04, 0x05
        /*006e*/ 	.short	(.L_25 - .L_24)
.L_24:
        /*0070*/ 	.word	0x00000100
        /*0074*/ 	.word	0x00000001
        /*0078*/ 	.word	0x00000001


	//----- nvinfo : EIATTR_CBANK_PARAM_SIZE
	.align		4
.L_25:
        /*007c*/ 	.byte	0x03, 0x19
        /*007e*/ 	.short	0x001c


	//----- nvinfo : EIATTR_PARAM_CBANK
	.align		4
        /*0080*/ 	.byte	0x04, 0x0a
        /*0082*/ 	.short	(.L_27 - .L_26)
	.align		4
.L_26:
        /*0084*/ 	.word	index@(.nv.constant0.triton_mm)
        /*0088*/ 	.short	0x0210
        /*008a*/ 	.short	0x001c


	//----- nvinfo : EIATTR_SW_WAR
	.align		4
.L_27:
        /*008c*/ 	.byte	0x04, 0x36
        /*008e*/ 	.short	(.L_29 - .L_28)
.L_28:
        /*0090*/ 	.word	0x00000008
.L_29:


//--------------------- .nv.callgraph             --------------------------
	.section	.nv.callgraph,"",@"SHT_CUDA_CALLGRAPH"
	.align	4
	.sectionentsize	8
	.align		4
        /*0000*/ 	.word	0x00000000
	.align		4
        /*0004*/ 	.word	0xffffffff
	.align		4
        /*0008*/ 	.word	0x00000000
	.align		4
        /*000c*/ 	.word	0xfffffffe
	.align		4
        /*0010*/ 	.word	0x00000000
	.align		4
        /*0014*/ 	.word	0xfffffffd
	.align		4
        /*0018*/ 	.word	0x00000000
	.align		4
        /*001c*/ 	.word	0xfffffffc


//--------------------- .text.triton_mm           --------------------------
	.section	.text.triton_mm,"ax",@progbits
	.sectionflags	@"SHF_BARRIERS=1"
	.align	128
        .global         triton_mm
        .type           triton_mm,@function
        .size           triton_mm,(.L_x_2 - triton_mm)
        .other          triton_mm,@"STO_CUDA_ENTRY STV_DEFAULT"
triton_mm:
.text.triton_mm:
[----:B------:R-:W1:Y:S02]  /*0000*/  LDC R1, c[0x0][0x28] ;  /* 0x00000a00ff017b82 */ /* 0x000e640000000800 */
[----:B------:R-:W2:Y:S01]  /*0010*/  S2R R9, SR_CTAID.X ;  /* 0x0000000000097919 */ /* 0x000ea20000002500 */
[----:B------:R-:W-:Y:S01]  /*0020*/  IMAD.MOV.U32 R5, RZ, RZ, -0x8 ;  /* 0xfffffff8ff057424 */ /* 0x000fe200078e00ff */
[----:B------:R-:W3:Y:S01]  /*0030*/  LDC R21, c[0x0][0x228] ;  /* 0x00008a00ff157b82 */ /* 0x000ee20000000800 */
[----:B------:R-:W-:Y:S01]  /*0040*/  UMOV UR6, 0x400 ;  /* 0x0000040000067882 */ /* 0x000fe20000000000 */
[----:B------:R-:W-:Y:S01]  /*0050*/  ULDC.64 UR20, c[0x0][0x208] ;  /* 0x0000820000147ab9 */ /* 0x000fe20000000a00 */
[----:B------:R-:W-:Y:S01]  /*0060*/  IMAD.MOV.U32 R23, RZ, RZ, 0x3 ;  /* 0x00000003ff177424 */ /* 0x000fe200078e00ff */
[----:B------:R-:W-:Y:S02]  /*0070*/  CS2R R24, SRZ ;  /* 0x0000000000187805 */ /* 0x000fe4000001ff00 */
[----:B------:R-:W-:Y:S02]  /*0080*/  CS2R R26, SRZ ;  /* 0x00000000001a7805 */ /* 0x000fe4000001ff00 */
[----:B------:R-:W-:-:S02]  /*0090*/  CS2R R28, SRZ ;  /* 0x00000000001c7805 */ /* 0x000fc4000001ff00 */
[----:B------:R-:W-:Y:S01]  /*00a0*/  CS2R R30, SRZ ;  /* 0x00000000001e7805 */ /* 0x000fe2000001ff00 */
[----:B------:R-:W4:Y:S01]  /*00b0*/  S2UR UR4, SR_CgaCtaId ;  /* 0x00000000000479c3 */ /* 0x000f220000008800 */
[----:B--2---:R-:W-:Y:S01]  /*00c0*/  IMAD.HI R0, R9, 0x2aaaaaab, RZ ;  /* 0x2aaaaaab09007827 */ /* 0x004fe200078e02ff */
[----:B------:R-:W-:Y:S01]  /*00d0*/  IABS R8, R9 ;  /* 0x0000000900087213 */ /* 0x000fe20000000000 */
[----:B----4-:R-:W-:-:S03]  /*00e0*/  UPRMT UR6, UR4, 0x654, UR6 ;  /* 0x0000065404067896 */ /* 0x010fc60008000006 */
[----:B------:R-:W-:Y:S01]  /*00f0*/  SHF.R.U32.HI R3, RZ, 0x1f, R0 ;  /* 0x0000001fff037819 */ /* 0x000fe20000011600 */
[----:B------:R-:W-:-:S03]  /*0100*/  ULDC.64 UR4, c[0x0][0x210] ;  /* 0x0000840000047ab9 */ /* 0x000fc60000000a00 */
[----:B------:R-:W-:-:S05]  /*0110*/  LEA.HI.SX32 R4, R0, R3, 0x19 ;  /* 0x0000000300047211 */ /* 0x000fca00078fcaff */
[----:B------:R-:W-:-:S05]  /*0120*/  IMAD R0, R4, R5, 0x40 ;  /* 0x0000004004007424 */ /* 0x000fca00078e0205 */
[----:B------:R-:W-:-:S04]  /*0130*/  VIMNMX R5, R0, 0x8, PT ;  /* 0x0000000800057848 */ /* 0x000fc80003fe0100 */
[-C--:B------:R-:W-:Y:S02]  /*0140*/  IABS R11, R5.reuse ;  /* 0x00000005000b7213 */ /* 0x080fe40000000000 */
[----:B------:R-:W-:Y:S02]  /*0150*/  IABS R10, R5 ;  /* 0x00000005000a7213 */ /* 0x000fe40000000000 */
[----:B------:R-:W2:Y:S08]  /*0160*/  I2F.RP R0, R11 ;  /* 0x0000000b00007306 */ /* 0x000eb00000209400 */
[----:B--2---:R-:W2:Y:S02]  /*0170*/  MUFU.RCP R0, R0 ;  /* 0x0000000000007308 */ /* 0x004ea40000001000 */
[----:B--2---:R-:W-:-:S06]  /*0180*/  VIADD R2, R0, 0xffffffe ;  /* 0x0ffffffe00027836 */ /* 0x004fcc0000000000 */
[----:B------:R2:W4:Y:S02]  /*0190*/  F2I.FTZ.U32.TRUNC.NTZ R3, R2 ;  /* 0x0000000200037305 */ /* 0x000524000021f000 */
[----:B--2---:R-:W-:Y:S02]  /*01a0*/  IMAD.MOV.U32 R2, RZ, RZ, RZ ;  /* 0x000000ffff027224 */ /* 0x004fe400078e00ff */
[----:B----4-:R-:W-:-:S04]  /*01b0*/  IMAD.MOV R6, RZ, RZ, -R3 ;  /* 0x000000ffff067224 */ /* 0x010fc800078e0a03 */
[----:B------:R-:W-:Y:S02]  /*01c0*/  IMAD R7, R6, R11, RZ ;  /* 0x0000000b06077224 */ /* 0x000fe400078e02ff */
[----:B------:R-:W-:Y:S02]  /*01d0*/  IMAD R6, R4, -0x300, R9 ;  /* 0xfffffd0004067824 */ /* 0x000fe400078e0209 */
[----:B------:R-:W-:-:S03]  /*01e0*/  IMAD.HI.U32 R3, R3, R7, R2 ;  /* 0x0000000703037227 */ /* 0x000fc600078e0002 */
[----:B------:R-:W-:Y:S01]  /*01f0*/  IABS R0, R6 ;  /* 0x0000000600007213 */ /* 0x000fe20000000000 */
[----:B------:R-:W-:Y:S01]  /*0200*/  IMAD.MOV.U32 R7, RZ, RZ, R8 ;  /* 0x000000ffff077224 */ /* 0x000fe200078e0008 */
[----:B------:R-:W-:Y:S01]  /*0210*/  LOP3.LUT R6, R6, R5, RZ, 0x3c, !PT ;  /* 0x0000000506067212 */ /* 0x000fe200078e3cff */
[----:B------:R-:W-:Y:S02]  /*0220*/  IMAD.MOV R8, RZ, RZ, -R10 ;  /* 0x000000ffff087224 */ /* 0x000fe400078e0a0a */
[----:B------:R-:W-:Y:S01]  /*0230*/  IMAD.MOV.U32 R10, RZ, RZ, R0 ;  /* 0x000000ffff0a7224 */ /* 0x000fe200078e0000 */
[----:B------:R-:W-:Y:S01]  /*0240*/  ISETP.GE.AND P2, PT, R6, RZ, PT ;  /* 0x000000ff0600720c */ /* 0x000fe20003f46270 */
[----:B------:R-:W-:-:S04]  /*0250*/  IMAD.HI.U32 R0, R3, R7, RZ ;  /* 0x0000000703007227 */ /* 0x000fc800078e00ff */
[----:B------:R-:W-:-:S04]  /*0260*/  IMAD.HI.U32 R3, R3, R10, RZ ;  /* 0x0000000a03037227 */ /* 0x000fc800078e00ff */
[-C--:B------:R-:W-:Y:S02]  /*0270*/  IMAD R2, R0, R8.reuse, R7 ;  /* 0x0000000800027224 */ /* 0x080fe400078e0207 */
[----:B------:R-:W-:Y:S01]  /*0280*/  IMAD R7, R3, R8, R10 ;  /* 0x0000000803077224 */ /* 0x000fe200078e020a */
[----:B------:R-:W2:Y:S02]  /*0290*/  S2R R0, SR_TID.X ;  /* 0x0000000000007919 */ /* 0x000ea40000002100 */
[C---:B------:R-:W-:Y:S02]  /*02a0*/  ISETP.GT.U32.AND P1, PT, R11.reuse, R2, PT ;  /* 0x000000020b00720c */ /* 0x040fe40003f24070 */
[----:B------:R-:W-:-:S11]  /*02b0*/  ISETP.GT.U32.AND P0, PT, R11, R7, PT ;  /* 0x000000070b00720c */ /* 0x000fd60003f04070 */
[--C-:B------:R-:W-:Y:S01]  /*02c0*/  @!P1 IMAD.IADD R2, R2, 0x1, -R11.reuse ;  /* 0x0000000102029824 */ /* 0x100fe200078e0a0b */
[----:B------:R-:W-:Y:S01]  /*02d0*/  ISETP.GE.AND P1, PT, R9, RZ, PT ;  /* 0x000000ff0900720c */ /* 0x000fe20003f26270 */
[----:B------:R-:W-:Y:S01]  /*02e0*/  @!P0 IMAD.IADD R7, R7, 0x1, -R11 ;  /* 0x0000000107078824 */ /* 0x000fe200078e0a0b */
[----:B------:R-:W4:Y:S01]  /*02f0*/  LDC.64 R8, c[0x0][0x218] ;  /* 0x00008600ff087b82 */ /* 0x000f220000000a00 */
[----:B------:R-:W-:Y:S01]  /*0300*/  @!P0 VIADD R3, R3, 0x1 ;  /* 0x0000000103038836 */ /* 0x000fe20000000000 */
[----:B------:R-:W-:Y:S02]  /*0310*/  ISETP.GT.U32.AND P4, PT, R11, R2, PT ;  /* 0x000000020b00720c */ /* 0x000fe40003f84070 */
[----:B------:R-:W-:Y:S02]  /*0320*/  ISETP.GE.U32.AND P3, PT, R7, R11, PT ;  /* 0x0000000b0700720c */ /* 0x000fe40003f66070 */
[----:B------:R-:W-:Y:S02]  /*0330*/  ISETP.NE.AND P0, PT, R5, RZ, PT ;  /* 0x000000ff0500720c */ /* 0x000fe40003f05270 */
[----:B------:R-:W-:-:S02]  /*0340*/  LOP3.LUT R5, RZ, R5, RZ, 0x33, !PT ;  /* 0x00000005ff057212 */ /* 0x000fc400078e33ff */
[----:B--2---:R-:W-:-:S05]  /*0350*/  SHF.R.U32.HI R13, RZ, 0x2, R0 ;  /* 0x00000002ff0d7819 */ /* 0x004fca0000011600 */
[----:B------:R-:W-:Y:S01]  /*0360*/  @!P4 IMAD.IADD R2, R2, 0x1, -R11 ;  /* 0x000000010202c824 */ /* 0x000fe200078e0a0b */
[----:B------:R-:W-:Y:S01]  /*0370*/  SHF.R.U32.HI R7, RZ, 0x3, R0 ;  /* 0x00000003ff077819 */ /* 0x000fe20000011600 */
[----:B------:R-:W-:Y:S01]  /*0380*/  @P3 VIADD R3, R3, 0x1 ;  /* 0x0000000103033836 */ /* 0x000fe20000000000 */
[----:B------:R-:W-:Y:S01]  /*0390*/  SGXT.U32 R13, R13, 0x6 ;  /* 0x000000060d0d781a */ /* 0x000fe20000000000 */
[----:B------:R-:W-:Y:S01]  /*03a0*/  @!P1 IMAD.MOV R2, RZ, RZ, -R2 ;  /* 0x000000ffff029224 */ /* 0x000fe200078e0a02 */
[----:B------:R-:W-:Y:S01]  /*03b0*/  SGXT.U32 R7, R7, 0x5 ;  /* 0x000000050707781a */ /* 0x000fe20000000000 */
[----:B------:R-:W-:Y:S01]  /*03c0*/  IMAD.MOV.U32 R6, RZ, RZ, R3 ;  /* 0x000000ffff067224 */ /* 0x000fe200078e0003 */
[----:B------:R-:W2:Y:S01]  /*03d0*/  LDC.64 R10, c[0x0][0x210] ;  /* 0x00008400ff0a7b82 */ /* 0x000ea20000000a00 */
[----:B------:R-:W-:Y:S01]  /*03e0*/  IMAD.SHL.U32 R18, R0, 0x4, RZ ;  /* 0x0000000400127824 */ /* 0x000fe200078e00ff */
[----:B------:R-:W-:Y:S01]  /*03f0*/  SEL R3, R5, R2, !P0 ;  /* 0x0000000205037207 */ /* 0x000fe20004000000 */
[----:B------:R-:W-:Y:S01]  /*0400*/  @!P2 IMAD.MOV R6, RZ, RZ, -R6 ;  /* 0x000000ffff06a224 */ /* 0x000fe200078e0a06 */
[----:B------:R-:W-:-:S02]  /*0410*/  SHF.R.U32.HI R22, RZ, 0x2, R0 ;  /* 0x00000002ff167819 */ /* 0x000fc40000011600 */
[----:B------:R-:W-:Y:S01]  /*0420*/  LOP3.LUT R20, R18, 0x4, RZ, 0xc0, !PT ;  /* 0x0000000412147812 */ /* 0x000fe200078ec0ff */
[----:B------:R-:W-:Y:S01]  /*0430*/  IMAD R3, R4, 0x8, R3 ;  /* 0x0000000804037824 */ /* 0x000fe200078e0203 */
[----:B------:R-:W-:Y:S01]  /*0440*/  SEL R2, R5, R6, !P0 ;  /* 0x0000000605027207 */ /* 0x000fe20004000000 */
[----:B------:R-:W-:Y:S02]  /*0450*/  IMAD.SHL.U32 R5, R0, 0x8, RZ ;  /* 0x0000000800057824 */ /* 0x000fe400078e00ff */
[----:B------:R-:W-:Y:S01]  /*0460*/  IMAD.SHL.U32 R4, R3, 0x40, RZ ;  /* 0x0000004003047824 */ /* 0x000fe200078e00ff */
[----:B------:R-:W-:Y:S01]  /*0470*/  SHF.R.S32.HI R15, RZ, 0x19, R3 ;  /* 0x00000019ff0f7819 */ /* 0x000fe20000011403 */
[----:B------:R-:W-:Y:S01]  /*0480*/  IMAD.SHL.U32 R2, R2, 0x20, RZ ;  /* 0x0000002002027824 */ /* 0x000fe200078e00ff */
[----:B------:R-:W-:Y:S02]  /*0490*/  SHF.R.U32.HI R3, RZ, 0x3, R0 ;  /* 0x00000003ff037819 */ /* 0x000fe40000011600 */
[----:B------:R-:W-:-:S02]  /*04a0*/  LOP3.LUT R4, R4, R13, RZ, 0xfc, !PT ;  /* 0x0000000d04047212 */ /* 0x000fc400078efcff */
[----:B------:R-:W-:Y:S02]  /*04b0*/  SGXT R15, R15, 0x1 ;  /* 0x000000010f0f781a */ /* 0x000fe40000000200 */
[----:B------:R-:W-:Y:S02]  /*04c0*/  LOP3.LUT R12, R2, R7, RZ, 0xfc, !PT ;  /* 0x00000007020c7212 */ /* 0x000fe400078efcff */
[----:B------:R-:W-:Y:S02]  /*04d0*/  LEA.HI R15, R15, R4, RZ, 0xc ;  /* 0x000000040f0f7211 */ /* 0x000fe400078f60ff */
[----:B------:R-:W-:Y:S01]  /*04e0*/  LOP3.LUT R17, R3, R0, RZ, 0x3c, !PT ;  /* 0x0000000003117212 */ /* 0x000fe200078e3cff */
[----:B------:R-:W-:Y:S01]  /*04f0*/  IMAD.HI R14, R12, 0x2aaaaaab, RZ ;  /* 0x2aaaaaab0c0e7827 */ /* 0x000fe200078e02ff */
[----:B------:R-:W-:Y:S02]  /*0500*/  LOP3.LUT R15, R15, 0x3ff000, RZ, 0xc0, !PT ;  /* 0x003ff0000f0f7812 */ /* 0x000fe400078ec0ff */
[----:B------:R-:W-:Y:S01]  /*0510*/  LOP3.LUT R16, R5, 0x18, R0, 0x48, !PT ;  /* 0x0000001805107812 */ /* 0x000fe200078e4800 */
[----:B------:R-:W-:Y:S01]  /*0520*/  IMAD.SHL.U32 R19, R17, 0x4, RZ ;  /* 0x0000000411137824 */ /* 0x000fe200078e00ff */
[----:B------:R-:W-:Y:S01]  /*0530*/  SHF.R.U32.HI R17, RZ, 0x1f, R14 ;  /* 0x0000001fff117819 */ /* 0x000fe2000001160e */
[----:B------:R-:W-:Y:S01]  /*0540*/  IMAD.IADD R15, R4, 0x1, -R15 ;  /* 0x00000001040f7824 */ /* 0x000fe200078e0a0f */
[----:B------:R-:W-:Y:S01]  /*0550*/  LOP3.LUT R6, R5, 0x18, RZ, 0xc0, !PT ;  /* 0x0000001805067812 */ /* 0x000fe200078ec0ff */
[----:B------:R-:W-:Y:S01]  /*0560*/  IMAD R16, R13, 0x20, R16 ;  /* 0x000000200d107824 */ /* 0x000fe200078e0210 */
[----:B------:R-:W-:Y:S01]  /*0570*/  LEA.HI R13, R14, R17, RZ, 0x17 ;  /* 0x000000110e0d7211 */ /* 0x000fe200078fb8ff */
[----:B---3--:R-:W-:Y:S01]  /*0580*/  IMAD R17, R21, 0xc00, RZ ;  /* 0x00000c0015117824 */ /* 0x008fe200078e02ff */
[----:B------:R-:W-:Y:S01]  /*0590*/  LOP3.LUT R20, R20, 0x18, R19, 0xf8, !PT ;  /* 0x0000001814147812 */ /* 0x000fe200078ef813 */
[----:B------:R-:W-:Y:S01]  /*05a0*/  IMAD R19, R15, 0xc00, R6 ;  /* 0x00000c000f137824 */ /* 0x000fe200078e0206 */
[----:B------:R-:W-:Y:S01]  /*05b0*/  LOP3.LUT R21, R18, 0x1c, RZ, 0xc0, !PT ;  /* 0x0000001c12157812 */ /* 0x000fe200078ec0ff */
[----:B------:R-:W-:-:S02]  /*05c0*/  IMAD R18, R13, -0xc00, R12 ;  /* 0xfffff4000d127824 */ /* 0x000fc400078e020c */
[----:B------:R-:W-:-:S04]  /*05d0*/  IMAD.WIDE R14, R19, 0x2, RZ ;  /* 0x00000002130e7825 */ /* 0x000fc800078e02ff */
[----:B--2---:R-:W-:-:S04]  /*05e0*/  IMAD.WIDE R12, R17, 0x2, R10 ;  /* 0x00000002110c7825 */ /* 0x004fc800078e020a */
[----:B------:R-:W-:Y:S02]  /*05f0*/  IMAD R21, R18, 0xc00, R21 ;  /* 0x00000c0012157824 */ /* 0x000fe400078e0215 */
[----:B------:R-:W-:Y:S01]  /*0600*/  IMAD R18, R7, 0x20, R20 ;  /* 0x0000002007127824 */ /* 0x000fe200078e0214 */
[----:B------:R-:W-:Y:S01]  /*0610*/  LEA R7, R16, UR6, 0x1 ;  /* 0x0000000610077c11 */ /* 0x000fe2000f8e08ff */
[----:B------:R-:W-:-:S04]  /*0620*/  IMAD.WIDE R10, R17, 0x2, R14 ;  /* 0x00000002110a7825 */ /* 0x000fc800078e020e */
[----:B------:R-:W-:Y:S01]  /*0630*/  IMAD.WIDE R14, R19, 0x2, R12 ;  /* 0x00000002130e7825 */ /* 0x000fe200078e020c */
[----:B------:R-:W-:Y:S02]  /*0640*/  SHF.R.U32.HI R19, RZ, 0x1, R0 ;  /* 0x00000001ff137819 */ /* 0x000fe40000011600 */
[----:B------:R-:W-:Y:S01]  /*0650*/  IADD3 R12, P1, R10, UR4, RZ ;  /* 0x000000040a0c7c10 */ /* 0x000fe2000ff3e0ff */
[----:B----4-:R-:W-:Y:S01]  /*0660*/  IMAD.WIDE R20, R21, 0x2, R8 ;  /* 0x0000000215147825 */ /* 0x010fe200078e0208 */
[----:B------:R-:W-:Y:S01]  /*0670*/  LEA R8, R18, UR6, 0x1 ;  /* 0x0000000612087c11 */ /* 0x000fe2000f8e08ff */
[----:B------:R-:W-:Y:S01]  /*0680*/  @!PT LDS RZ, [RZ] ;  /* 0x00000000fffff984 */ /* 0x000fe20000000800 */
[----:B------:R-:W-:Y:S01]  /*0690*/  @!PT LDS RZ, [RZ] ;  /* 0x00000000fffff984 */ /* 0x000fe20000000800 */
[----:B------:R-:W-:Y:S01]  /*06a0*/  @!PT LDS RZ, [RZ] ;  /* 0x00000000fffff984 */ /* 0x000fe20000000800 */
[----:B------:R-:W-:Y:S01]  /*06b0*/  LDGSTS.E.BYPASS.128 [R7], desc[UR20][R14.64] ;  /* 0x000000000e077fae */ /* 0x000fe2000b901c54 */
[----:B------:R-:W-:Y:S01]  /*06c0*/  IADD3 R12, P2, R12, 0x100, RZ ;  /* 0x000001000c0c7810 */ /* 0x000fe20007f5e0ff */
[----:B------:R-:W-:Y:S01]  /*06d0*/  IMAD.MOV.U32 R18, RZ, RZ, -0x20 ;  /* 0xffffffe0ff127424 */ /* 0x000fe200078e00ff */
[----:B------:R-:W-:Y:S01]  /*06e0*/  IADD3 R32, P0, R20, 0x100, RZ ;  /* 0x0000010014207810 */ /* 0x000fe20007f1e0ff */
[----:B------:R-:W0:Y:S01]  /*06f0*/  LDGDEPBAR ;  /* 0x00000000000079af */ /* 0x000e220000000000 */
[----:B------:R-:W-:Y:S01]  /*0700*/  IADD3.X R13, RZ, UR5, R11, P2, P1 ;  /* 0x00000005ff0d7c10 */ /* 0x000fe200097e240b */
[----:B------:R-:W-:-:S02]  /*0710*/  UMOV UR4, 0xffffffff ;  /* 0xffffffff00047882 */ /* 0x000fc40000000000 */
[----:B------:R-:W-:Y:S01]  /*0720*/  LDGSTS.E.64 [R8+0x5000], desc[UR20][R20.64] ;  /* 0x0500000014087fae */ /* 0x000fe2000b921a54 */
[----:B------:R-:W-:-:S03]  /*0730*/  IMAD.X R9, RZ, RZ, R21, P0 ;  /* 0x000000ffff097224 */ /* 0x000fc600000e0615 */
[----:B------:R-:W0:Y:S01]  /*0740*/  LDGDEPBAR ;  /* 0x00000000000079af */ /* 0x000e220000000000 */
[----:B------:R-:W-:Y:S06]  /*0750*/  BAR.SYNC.DEFER_BLOCKING 0x0 ;  /* 0x0000000000007b1d */ /* 0x000fec0000010000 */
[----:B------:R-:W-:Y:S01]  /*0760*/  @!PT LDS RZ, [RZ] ;  /* 0x00000000fffff984 */ /* 0x000fe20000000800 */
[----:B------:R-:W-:Y:S01]  /*0770*/  @!PT LDS RZ, [RZ] ;  /* 0x00000000fffff984 */ /* 0x000fe20000000800 */
[----:B------:R-:W-:Y:S01]  /*0780*/  @!PT LDS RZ, [RZ] ;  /* 0x00000000fffff984 */ /* 0x000fe20000000800 */
[----:B------:R-:W-:Y:S04]  /*0790*/  LDGSTS.E.BYPASS.128 [R7+0x1000], desc[UR20][R14.64+0x40] ;  /* 0x010000400e077fae */ /* 0x000fe8000b901c54 */
[----:B------:R-:W0:Y:S04]  /*07a0*/  LDGDEPBAR ;  /* 0x00000000000079af */ /* 0x000e280000000000 */
[----:B------:R-:W-:Y:S04]  /*07b0*/  LDGSTS.E.64 [R8+0x5800], desc[UR20][R20.64+0x40] ;  /* 0x0580004014087fae */ /* 0x000fe8000b921a54 */
        /* <DEDUP_REMOVED lines=13> */
[----:B------:R2:W-:Y:S04]  /*0890*/  LDGSTS.E.BYPASS.128 [R7+0x3000], desc[UR20][R14.64+0xc0] ;  /* 0x030000c00e077fae */ /* 0x0005e8000b901c54 */
[----:B------:R-:W0:Y:S04]  /*08a0*/  LDGDEPBAR ;  /* 0x00000000000079af */ /* 0x000e280000000000 */
[----:B------:R3:W-:Y:S04]  /*08b0*/  LDGSTS.E.64 [R8+0x6800], desc[UR20][R20.64+0xc0] ;  /* 0x068000c014087fae */ /* 0x0007e8000b921a54 */
[----:B------:R-:W0:Y:S01]  /*08c0*/  LDGDEPBAR ;  /* 0x00000000000079af */ /* 0x000e220000000000 */
[----:B--2---:R-:W-:-:S04]  /*08d0*/  LOP3.LUT R14, R19, 0x40, RZ, 0xc0, !PT ;  /* 0x00000040130e7812 */ /* 0x004fc800078ec0ff */
[C---:B------:R-:W-:Y:S02]  /*08e0*/  LOP3.LUT R10, R14.reuse, 0x800000, RZ, 0xfc, !PT ;  /* 0x008000000e0a7812 */ /* 0x040fe400078efcff */
[----:B------:R-:W-:Y:S02]  /*08f0*/  LOP3.LUT R14, R14, 0x800002, RZ, 0xfc, !PT ;  /* 0x008000020e0e7812 */ /* 0x000fe400078efcff */
[----:B---3--:R-:W-:-:S04]  /*0900*/  SHF.R.U32.HI R20, RZ, 0x5, R0 ;  /* 0x00000005ff147819 */ /* 0x008fc80000011600 */
[----:B------:R-:W-:-:S07]  /*0910*/  LOP3.LUT R21, R20, 0x7fffffc, RZ, 0xc0, !PT ;  /* 0x07fffffc14157812 */ /* 0x000fce00078ec0ff */
.L_x_0:
[----:B------:R-:W2:Y:S01]  /*0920*/  SHFL.IDX PT, R11, R21, RZ, 0x1f ;  /* 0x00001fff150b7589 */ /* 0x000ea200000e0000 */
[----:B------:R-:W-:Y:S01]  /*0930*/  UIADD3 UR4, UR4, 0x1, URZ ;  /* 0x0000000104047890 */ /* 0x000fe2000fffe03f */
[----:B------:R-:W-:-:S04]  /*0940*/  DEPBAR.LE SB0, 0x6 ;  /* 0x000081800000791a */ /* 0x000fc80000000000 */
[----:B------:R-:W-:Y:S01]  /*0950*/  UISETP.GE.AND UP0, UPT, UR4, 0x5, UPT ;  /* 0x000000050400788c */ /* 0x000fe2000bf06270 */
[----:B------:R-:W-:Y:S01]  /*0960*/  BAR.SYNC.DEFER_BLOCKING 0x0 ;  /* 0x0000000000007b1d */ /* 0x000fe20000010000 */
[----:B------:R-:W-:Y:S02]  /*0970*/  IMAD.MOV.U32 R15, RZ, RZ, R10 ;  /* 0x000000ffff0f7224 */ /* 0x000fe400078e000a */
[----:B------:R-:W-:Y:S01]  /*0980*/  USEL UR16, UR4, URZ, !UP0 ;  /* 0x0000003f04107287 */ /* 0x000fe2000c000000 */
[----:B------:R-:W-:Y:S02]  /*0990*/  VIADD R23, R23, 0x1 ;  /* 0x0000000117177836 */ /* 0x000fe40000000000 */
[----:B------:R-:W-:Y:S01]  /*09a0*/  IMAD.MOV.U32 R34, RZ, RZ, R32 ;  /* 0x000000ffff227224 */ /* 0x000fe200078e0020 */
[----:B------:R-:W-:Y:S01]  /*09b0*/  ULEA UR4, UR16, UR6, 0xb ;  /* 0x0000000610047291 */ /* 0x000fe2000f8e583f */
[----:B------:R-:W-:Y:S01]  /*09c0*/  IMAD.MOV.U32 R35, RZ, RZ, R9 ;  /* 0x000000ffff237224 */ /* 0x000fe200078e0009 */
[----:B------:R-:W-:-:S02]  /*09d0*/  ISETP.GE.AND P1, PT, R23, 0x5, PT ;  /* 0x000000051700780c */ /* 0x000fc40003f26270 */
[----:B------:R-:W-:Y:S02]  /*09e0*/  UIADD3 UR4, UR4, 0x5000, URZ ;  /* 0x0000500004047890 */ /* 0x000fe4000fffe03f */
[----:B------:R-:W-:Y:S02]  /*09f0*/  SEL R23, R23, RZ, !P1 ;  /* 0x000000ff17177207 */ /* 0x000fe40004800000 */
[----:B------:R-:W-:Y:S01]  /*0a00*/  USHF.R.U32.HI UR4, URZ, 0x4, UR4 ;  /* 0x000000043f047899 */ /* 0x000fe20008011604 */
[----:B--2---:R-:W-:Y:S01]  /*0a10*/  R2UR UR5, R11 ;  /* 0x000000000b0572ca */ /* 0x004fe200000e0000 */
[----:B------:R-:W-:Y:S02]  /*0a20*/  IMAD.MOV.U32 R11, RZ, RZ, -0x7fffffe0 ;  /* 0x80000020ff0b7424 */ /* 0x000fe400078e00ff */
[----:B------:R-:W-:Y:S01]  /*0a30*/  ULOP3.LUT UR4, UR4, 0x3fff, URZ, 0xc0, !UPT ;  /* 0x00003fff04047892 */ /* 0x000fe2000f8ec03f */
[C---:B------:R-:W-:Y:S02]  /*0a40*/  IMAD R33, R23.reuse, 0x800, R8 ;  /* 0x0000080017217824 */ /* 0x040fe400078e0208 */
[----:B------:R-:W-:Y:S01]  /*0a50*/  VIADD R9, R23, 0x1 ;  /* 0x0000000117097836 */ /* 0x000fe20000000000 */
[----:B------:R-:W-:-:S03]  /*0a60*/  WARPGROUP.ARRIVE ;  /* 0x00000000000079c5 */ /* 0x000fc60000000000 */
[----:B------:R-:W-:Y:S01]  /*0a70*/  UMOV UR9, UR4 ;  /* 0x0000000400097c82 */ /* 0x000fe20008000000 */
[C---:B------:R-:W-:Y:S02]  /*0a80*/  ISETP.GE.AND P1, PT, R9.reuse, 0x5, PT ;  /* 0x000000050900780c */ /* 0x040fe40003f26270 */
[----:B------:R-:W-:Y:S01]  /*0a90*/  IADD3 R16, P0, R15, UR9, RZ ;  /* 0x000000090f107c10 */ /* 0x000fe2000ff1e0ff */
[----:B------:R-:W-:Y:S01]  /*0aa0*/  USHF.L.U32 UR7, UR5, 0x6, URZ ;  /* 0x0000000605077899 */ /* 0x000fe2000800063f */
[----:B------:R-:W-:Y:S01]  /*0ab0*/  IMAD.MOV.U32 R15, RZ, RZ, R11 ;  /* 0x000000ffff0f7224 */ /* 0x000fe200078e000b */
[----:B------:R-:W-:Y:S01]  /*0ac0*/  ULEA UR5, UR16, UR6, 0xc ;  /* 0x0000000610057291 */ /* 0x000fe2000f8e603f */
[----:B------:R-:W-:Y:S01]  /*0ad0*/  R2UR UR10, R16 ;  /* 0x00000000100a72ca */ /* 0x000fe200000e0000 */
[----:B------:R-:W-:Y:S01]  /*0ae0*/  ULOP3.LUT UR7, UR7, 0xc0, URZ, 0xc0, !UPT ;  /* 0x000000c007077892 */ /* 0x000fe2000f8ec03f */
[----:B------:R-:W-:Y:S01]  /*0af0*/  IMAD.MOV.U32 R16, RZ, RZ, R14 ;  /* 0x000000ffff107224 */ /* 0x000fe200078e000e */
[----:B------:R-:W-:Y:S01]  /*0b00*/  USHF.R.U32.HI UR8, URZ, 0x4, UR5 ;  /* 0x000000043f087899 */ /* 0x000fe20008011605 */
[----:B------:R-:W-:Y:S01]  /*0b10*/  SEL R9, R9, RZ, !P1 ;  /* 0x000000ff09097207 */ /* 0x000fe20004800000 */
[----:B------:R-:W-:Y:S01]  /*0b20*/  UIADD3 UR16, UR16, 0x1, URZ ;  /* 0x0000000110107890 */ /* 0x000fe2000fffe03f */
[----:B------:R-:W-:Y:S01]  /*0b30*/  UMOV UR5, URZ ;  /* 0x0000003f00057c82 */ /* 0x000fe20008000000 */
[----:B------:R-:W-:Y:S01]  /*0b40*/  ULOP3.LUT UR8, UR8, 0x3fff, URZ, 0xc0, !UPT ;  /* 0x00003fff08087892 */ /* 0x000fe2000f8ec03f */
[----:B------:R-:W-:-:S02]  /*0b50*/  UMOV UR9, UR5 ;  /* 0x0000000500097c82 */ /* 0x000fc40008000000 */
[----:B------:R-:W-:Y:S01]  /*0b60*/  IADD3.X R17, R15, UR9, RZ, P0, !PT ;  /* 0x000000090f117c10 */ /* 0x000fe200087fe4ff */
[----:B------:R-:W-:Y:S01]  /*0b70*/  UIADD3 UR12, UP0, UR7, UR8, URZ ;  /* 0x00000008070c7290 */ /* 0x000fe2000ff1e03f */
[----:B------:R-:W-:Y:S02]  /*0b80*/  IMAD.MOV.U32 R15, RZ, RZ, -0x7fffffe0 ;  /* 0x80000020ff0f7424 */ /* 0x000fe400078e00ff */
[----:B------:R-:W-:Y:S01]  /*0b90*/  R2UR UR11, R17 ;  /* 0x00000000110b72ca */ /* 0x000fe200000e0000 */
[----:B------:R-:W-:Y:S01]  /*0ba0*/  UIADD3.X UR13, URZ, URZ, URZ, UP0, !UPT ;  /* 0x0000003f3f0d7290 */ /* 0x000fe200087fe43f */
[----:B------:R-:W-:Y:S01]  /*0bb0*/  IMAD.MOV.U32 R17, RZ, RZ, R15 ;  /* 0x000000ffff117224 */ /* 0x000fe200078e000f */
[----:B------:R-:W-:Y:S02]  /*0bc0*/  ULOP3.LUT UR8, UR12, 0x1000000, URZ, 0xfc, !UPT ;  /* 0x010000000c087892 */ /* 0x000fe4000f8efc3f */
[----:B------:R-:W-:Y:S02]  /*0bd0*/  ULOP3.LUT UR9, UR13, 0x80000020, URZ, 0xfc, !UPT ;  /* 0x800000200d097892 */ /* 0x000fe4000f8efc3f */
[----:B------:R-:W-:-:S07]  /*0be0*/  UISETP.GE.AND UP0, UPT, UR16, 0x5, UPT ;  /* 0x000000051000788c */ /* 0x000fce000bf06270 */
[----:B------:R-:W-:Y:S01]  /*0bf0*/  HGMMA.64x16x16.F32.BF16 R24, gdesc[UR8], R24 ;  /* 0x00200000081879f0 */ /* 0x000fe20008701818 */
[----:B------:R-:W-:Y:S01]  /*0c00*/  UMOV UR8, UR4 ;  /* 0x0000000400087c82 */ /* 0x000fe20008000000 */
[----:B------:R-:W-:Y:S01]  /*0c10*/  UMOV UR9, 0x80000020 ;  /* 0x8000002000097882 */ /* 0x000fe20000000000 */
[----:B------:R-:W-:Y:S01]  /*0c20*/  IADD3 R16, P0, R16, UR8, RZ ;  /* 0x0000000810107c10 */ /* 0x000fe2000ff1e0ff */
[----:B------:R-:W-:Y:S01]  /*0c30*/  UMOV UR8, 0x1000002 ;  /* 0x0100000200087882 */ /* 0x000fe20000000000 */
[----:B------:R-:W-:Y:S02]  /*0c40*/  USEL UR10, UR16, URZ, !UP0 ;  /* 0x0000003f100a7287 */ /* 0x000fe4000c000000 */
[----:B------:R-:W-:Y:S01]  /*0c50*/  IADD3.X R17, R17, UR5, RZ, P0, !PT ;  /* 0x0000000511117c10 */ /* 0x000fe200087fe4ff */
[----:B------:R-:W-:Y:S01]  /*0c60*/  UIADD3.64 UR12, UR12, UR8, URZ ;  /* 0x000000080c0c7297 */ /* 0x000fe2000fffe03f */
[----:B------:R-:W-:Y:S01]  /*0c70*/  R2UR UR14, R16 ;  /* 0x00000000100e72ca */ /* 0x000fe200000e0000 */
[----:B------:R-:W-:Y:S01]  /*0c80*/  ULEA UR4, UR10, UR6, 0xb ;  /* 0x000000060a047291 */ /* 0x000fe2000f8e583f */
[----:B------:R-:W-:Y:S01]  /*0c90*/  R2UR UR15, R17 ;  /* 0x00000000110f72ca */ /* 0x000fe200000e0000 */
[----:B------:R-:W-:Y:S01]  /*0ca0*/  IMAD.MOV.U32 R16, RZ, RZ, R10 ;  /* 0x000000ffff107224 */ /* 0x000fe200078e000a */
[----:B------:R-:W-:Y:S01]  /*0cb0*/  UMOV UR5, URZ ;  /* 0x0000003f00057c82 */ /* 0x000fe20008000000 */
[----:B------:R-:W-:Y:S01]  /*0cc0*/  UIADD3 UR4, UR4, 0x5000, URZ ;  /* 0x0000500004047890 */ /* 0x000fe2000fffe03f */
[----:B------:R-:W-:-:S03]  /*0cd0*/  IMAD.MOV.U32 R17, RZ, RZ, R11 ;  /* 0x000000ffff117224 */ /* 0x000fc600078e000b */
[----:B------:R-:W-:-:S04]  /*0ce0*/  USHF.R.U32.HI UR4, URZ, 0x4, UR4 ;  /* 0x000000043f047899 */ /* 0x000fc80008011604 */
[----:B------:R-:W-:-:S07]  /*0cf0*/  ULOP3.LUT UR4, UR4, 0x3fff, URZ, 0xc0, !UPT ;  /* 0x00003fff04047892 */ /* 0x000fce000f8ec03f */
[----:B------:R-:W-:Y:S02]  /*0d00*/  UMOV UR11, UR4 ;  /* 0x00000004000b7c82 */ /* 0x000fe40008000000 */
[----:B------:R-:W-:Y:S01]  /*0d10*/  IADD3 R16, P0, R16, UR11, RZ ;  /* 0x0000000b10107c10 */ /* 0x000fe2000ff1e0ff */
[----:B------:R-:W-:-:S03]  /*0d20*/  UMOV UR11, UR5 ;  /* 0x00000005000b7c82 */ /* 0x000fc60008000000 */
[----:B------:R-:W-:Y:S01]  /*0d30*/  IADD3.X R17, R17, UR11, RZ, P0, !PT ;  /* 0x0000000b11117c10 */ /* 0x000fe200087fe4ff */
[----:B------:R-:W-:Y:S01]  /*0d40*/  UMOV UR11, UR4 ;  /* 0x00000004000b7c82 */ /* 0x000fe20008000000 */
[----:B------:R-:W-:Y:S02]  /*0d50*/  ULEA UR4, UR10, UR6, 0xc ;  /* 0x000000060a047291 */ /* 0x000fe4000f8e603f */
[----:B------:R-:W-:Y:S02]  /*0d60*/  UIADD3 UR10, UR10, 0x1, URZ ;  /* 0x000000010a0a7890 */ /* 0x000fe4000fffe03f */
[----:B------:R-:W-:-:S04]  /*0d70*/  USHF.R.U32.HI UR4, URZ, 0x4, UR4 ;  /* 0x000000043f047899 */ /* 0x000fc80008011604 */
[----:B------:R-:W-:-:S04]  /*0d80*/  ULOP3.LUT UR4, UR4, 0x3fff, URZ, 0xc0, !UPT ;  /* 0x00003fff04047892 */ /* 0x000fc8000f8ec03f */
[----:B------:R-:W-:Y:S01]  /*0d90*/  UIADD3 UR16, UP0, UR7, UR4, URZ ;  /* 0x0000000407107290 */ /* 0x000fe2000ff1e03f */
[----:B------:R-:W-:Y:S01]  /*0da0*/  HGMMA.64x16x16.F32.BF16 R24, gdesc[UR12], R24, gsb0 ;  /* 0x002000000c1879f0 */ /* 0x000fe20008001818 */
[----:B------:R-:W-:Y:S01]  /*0db0*/  R2UR UR14, R16 ;  /* 0x00000000100e72ca */ /* 0x000fe200000e0000 */
[----:B------:R-:W-:Y:S01]  /*0dc0*/  IMAD.MOV.U32 R16, RZ, RZ, R14 ;  /* 0x000000ffff107224 */ /* 0x000fe200078e000e */
[----:B------:R-:W-:Y:S01]  /*0dd0*/  R2UR UR15, R17 ;  /* 0x00000000110f72ca */ /* 0x000fe200000e0000 */
[----:B------:R-:W-:Y:S01]  /*0de0*/  IMAD.MOV.U32 R17, RZ, RZ, R15 ;  /* 0x000000ffff117224 */ /* 0x000fe200078e000f */
[----:B------:R-:W-:Y:S02]  /*0df0*/  UIADD3.X UR17, URZ, URZ, URZ, UP0, !UPT ;  /* 0x0000003f3f117290 */ /* 0x000fe400087fe43f */
[----:B------:R-:W-:Y:S01]  /*0e00*/  IADD3 R16, P0, R16, UR11, RZ ;  /* 0x0000000b10107c10 */ /* 0x000fe2000ff1e0ff */
[----:B------:R-:W-:Y:S02]  /*0e10*/  ULOP3.LUT UR12, UR16, 0x1000000, URZ, 0xfc, !UPT ;  /* 0x01000000100c7892 */ /* 0x000fe4000f8efc3f */
[----:B------:R-:W-:Y:S01]  /*0e20*/  ULOP3.LUT UR13, UR17, 0x80000020, URZ, 0xfc, !UPT ;  /* 0x80000020110d7892 */ /* 0x000fe2000f8efc3f */
[----:B------:R-:W-:Y:S01]  /*0e30*/  R2UR UR18, R16 ;  /* 0x00000000101272ca */ /* 0x000fe200000e0000 */
[----:B------:R-:W-:Y:S01]  /*0e40*/  VIADD R16, R18, 0x20 ;  /* 0x0000002012107836 */ /* 0x000fe20000000000 */
[----:B------:R-:W-:Y:S01]  /*0e50*/  IADD3.X R17, R17, UR5, RZ, P0, !PT ;  /* 0x0000000511117c10 */ /* 0x000fe200087fe4ff */
[----:B------:R-:W-:-:S02]  /*0e60*/  UIADD3.64 UR16, UR16, UR8, URZ ;  /* 0x0000000810107297 */ /* 0x000fc4000fffe03f */
[----:B------:R-:W-:Y:S01]  /*0e70*/  UISETP.GE.AND UP0, UPT, UR10, 0x5, UPT ;  /* 0x000000050a00788c */ /* 0x000fe2000bf06270 */
[----:B------:R-:W-:Y:S01]  /*0e80*/  ISETP.GE.U32.AND P0, PT, R16, 0xb80, PT ;  /* 0x00000b801000780c */ /* 0x000fe20003f06070 */
[----:B------:R-:W-:Y:S01]  /*0e90*/  IMAD.MOV.U32 R16, RZ, RZ, R12 ;  /* 0x000000ffff107224 */ /* 0x000fe200078e000c */
[----:B------:R-:W-:Y:S01]  /*0ea0*/  R2UR UR19, R17 ;  /* 0x00000000111372ca */ /* 0x000fe200000e0000 */
[----:B------:R-:W-:Y:S01]  /*0eb0*/  IMAD.MOV.U32 R17, RZ, RZ, R13 ;  /* 0x000000ffff117224 */ /* 0x000fe200078e000d */
[----:B------:R-:W-:Y:S01]  /*0ec0*/  UMOV UR5, URZ ;  /* 0x0000003f00057c82 */ /* 0x000fe20008000000 */
[--C-:B------:R-:W-:Y:S02]  /*0ed0*/  IMAD R13, R23, 0x1000, R7.reuse ;  /* 0x00001000170d7824 */ /* 0x100fe400078e0207 */
[----:B------:R-:W-:Y:S02]  /*0ee0*/  VIADD R12, R18, 0x40 ;  /* 0x00000040120c7836 */ /* 0x000fe40000000000 */
[----:B------:R-:W-:Y:S01]  /*0ef0*/  IMAD R23, R9, 0x1000, R7 ;  /* 0x0000100009177824 */ /* 0x000fe200078e0207 */
[----:B------:R-:W-:-:S02]  /*0f00*/  WARPGROUP.DEPBAR.LE gsb0, 0x1 ;  /* 0x00008000000079c5 */ /* 0x000fc40000010100 */
[----:B------:R-:W-:Y:S06]  /*0f10*/  BAR.SYNC.DEFER_BLOCKING 0x0 ;  /* 0x0000000000007b1d */ /* 0x000fec0000010000 */
[----:B------:R-:W-:Y:S01]  /*0f20*/  @!PT LDS RZ, [RZ] ;  /* 0x00000000fffff984 */ /* 0x000fe20000000800 */
[----:B------:R-:W-:Y:S01]  /*0f30*/  @!PT LDS RZ, [RZ] ;  /* 0x00000000fffff984 */ /* 0x000fe20000000800 */
[----:B------:R-:W-:Y:S01]  /*0f40*/  @!PT LDS RZ, [RZ] ;  /* 0x00000000fffff984 */ /* 0x000fe20000000800 */
[----:B------:R2:W-:Y:S04]  /*0f50*/  LDGSTS.E.BYPASS.128 [R13], desc[UR20][R16.64], !P0 ;  /* 0x00000000100d7fae */ /* 0x0005e8000c101c54 */
[----:B------:R-:W0:Y:S04]  /*0f60*/  LDGDEPBAR ;  /* 0x00000000000079af */ /* 0x000e280000000000 */
[----:B------:R3:W-:Y:S01]  /*0f70*/  LDGSTS.E.64 [R33+0x5000], desc[UR20][R34.64], !P0 ;  /* 0x0500000022217fae */ /* 0x0007e2000c121a54 */
[----:B------:R-:W-:Y:S01]  /*0f80*/  ISETP.GE.U32.AND P0, PT, R12, 0xb80, PT ;  /* 0x00000b800c00780c */ /* 0x000fe20003f06070 */
[----:B------:R-:W-:-:S02]  /*0f90*/  IMAD.MOV.U32 R12, RZ, RZ, R10 ;  /* 0x000000ffff0c7224 */ /* 0x000fc400078e000a */
[----:B------:R-:W0:Y:S01]  /*0fa0*/  LDGDEPBAR ;  /* 0x00000000000079af */ /* 0x000e220000000000 */
[----:B--2---:R-:W-:Y:S02]  /*0fb0*/  IMAD.MOV.U32 R13, RZ, RZ, R11 ;  /* 0x000000ffff0d7224 */ /* 0x004fe400078e000b */
[C---:B---3--:R-:W-:Y:S02]  /*0fc0*/  IMAD R33, R9.reuse, 0x800, R8 ;  /* 0x0000080009217824 */ /* 0x048fe400078e0208 */
[----:B------:R-:W-:-:S05]  /*0fd0*/  VIADD R9, R9, 0x1 ;  /* 0x0000000109097836 */ /* 0x000fca0000000000 */
[----:B------:R-:W-:-:S04]  /*0fe0*/  ISETP.GE.AND P1, PT, R9, 0x5, PT ;  /* 0x000000050900780c */ /* 0x000fc80003f26270 */
[----:B------:R-:W-:Y:S01]  /*0ff0*/  SEL R9, R9, RZ, !P1 ;  /* 0x000000ff09097207 */ /* 0x000fe20004800000 */
[----:B------:R-:W-:-:S04]  /*1000*/  DEPBAR.LE SB0, 0x6 ;  /* 0x000081800000791a */ /* 0x000fc80000000000 */
[----:B------:R-:W-:Y:S06]  /*1010*/  BAR.SYNC.DEFER_BLOCKING 0x0 ;  /* 0x0000000000007b1d */ /* 0x000fec0000010000 */
[----:B------:R-:W-:-:S06]  /*1020*/  WARPGROUP.ARRIVE ;  /* 0x00000000000079c5 */ /* 0x000fcc0000000000 */
[----:B------:R-:W-:Y:S04]  /*1030*/  HGMMA.64x16x16.F32.BF16 R24, gdesc[UR12], R24 ;  /* 0x002000000c1879f0 */ /* 0x000fe80008701818 */
[----:B------:R-:W-:Y:S01]  /*1040*/  HGMMA.64x16x16.F32.BF16 R24, gdesc[UR16], R24, gsb0 ;  /* 0x00200000101879f0 */ /* 0x000fe20008001818 */
[----:B------:R-:W-:-:S04]  /*1050*/  USEL UR16, UR10, URZ, !UP0 ;  /* 0x0000003f0a107287 */ /* 0x000fc8000c000000 */
[----:B------:R-:W-:-:S04]  /*1060*/  ULEA UR4, UR16, UR6, 0xb ;  /* 0x0000000610047291 */ /* 0x000fc8000f8e583f */
[----:B------:R-:W-:-:S04]  /*1070*/  UIADD3 UR4, UR4, 0x5000, URZ ;  /* 0x0000500004047890 */ /* 0x000fc8000fffe03f */
[----:B------:R-:W-:-:S04]  /*1080*/  USHF.R.U32.HI UR4, URZ, 0x4, UR4 ;  /* 0x000000043f047899 */ /* 0x000fc80008011604 */
[----:B------:R-:W-:-:S07]  /*1090*/  ULOP3.LUT UR4, UR4, 0x3fff, URZ, 0xc0, !UPT ;  /* 0x00003fff04047892 */ /* 0x000fce000f8ec03f */
[----:B------:R-:W-:Y:S01]  /*10a0*/  UMOV UR10, UR4 ;  /* 0x00000004000a7c82 */ /* 0x000fe20008000000 */
[----:B------:R-:W-:Y:S02]  /*10b0*/  WARPGROUP.DEPBAR.LE gsb0, 0x1 ;  /* 0x00008000000079c5 */ /* 0x000fe40000010100 */
[----:B------:R-:W-:Y:S06]  /*10c0*/  BAR.SYNC.DEFER_BLOCKING 0x0 ;  /* 0x0000000000007b1d */ /* 0x000fec0000010000 */
[----:B------:R-:W-:Y:S01]  /*10d0*/  @!PT LDS RZ, [RZ] ;  /* 0x00000000fffff984 */ /* 0x000fe20000000800 */
[----:B------:R-:W-:Y:S01]  /*10e0*/  @!PT LDS RZ, [RZ] ;  /* 0x00000000fffff984 */ /* 0x000fe20000000800 */
[----:B------:R-:W-:Y:S01]  /*10f0*/  @!PT LDS RZ, [RZ] ;  /* 0x00000000fffff984 */ /* 0x000fe20000000800 */
[----:B------:R2:W-:Y:S04]  /*1100*/  LDGSTS.E.BYPASS.128 [R23], desc[UR20][R16.64+0x40], !P0 ;  /* 0x0000004010177fae */ /* 0x0005e8000c101c54 */
[----:B------:R-:W0:Y:S04]  /*1110*/  LDGDEPBAR ;  /* 0x00000000000079af */ /* 0x000e280000000000 */
[----:B------:R3:W-:Y:S01]  /*1120*/  LDGSTS.E.64 [R33+0x5000], desc[UR20][R34.64+0x40], !P0 ;  /* 0x0500004022217fae */ /* 0x0007e2000c121a54 */
[----:B------:R-:W-:Y:S01]  /*1130*/  IADD3 R12, P0, R12, UR10, RZ ;  /* 0x0000000a0c0c7c10 */ /* 0x000fe2000ff1e0ff */
[----:B------:R-:W-:-:S02]  /*1140*/  UMOV UR10, UR5 ;  /* 0x00000005000a7c82 */ /* 0x000fc40008000000 */
[----:B------:R-:W0:Y:S01]  /*1150*/  LDGDEPBAR ;  /* 0x00000000000079af */ /* 0x000e220000000000 */
[----:B------:R-:W-:Y:S01]  /*1160*/  IADD3.X R13, R13, UR10, RZ, P0, !PT ;  /* 0x0000000a0d0d7c10 */ /* 0x000fe200087fe4ff */
[----:B------:R-:W-:Y:S01]  /*1170*/  ULEA UR10, UR16, UR6, 0xc ;  /* 0x00000006100a7291 */ /* 0x000fe2000f8e603f */
[----:B------:R-:W-:Y:S01]  /*1180*/  R2UR UR14, R12 ;  /* 0x000000000c0e72ca */ /* 0x000fe200000e0000 */
[----:B------:R-:W-:Y:S01]  /*1190*/  IMAD.MOV.U32 R12, RZ, RZ, R14 ;  /* 0x000000ffff0c7224 */ /* 0x000fe200078e000e */
[----:B------:R-:W-:Y:S01]  /*11a0*/  R2UR UR15, R13 ;  /* 0x000000000d0f72ca */ /* 0x000fe200000e0000 */
[----:B------:R-:W-:Y:S01]  /*11b0*/  USHF.R.U32.HI UR10, URZ, 0x4, UR10 ;  /* 0x000000043f0a7899 */ /* 0x000fe2000801160a */
[----:B------:R-:W-:Y:S01]  /*11c0*/  IMAD.MOV.U32 R13, RZ, RZ, R15 ;  /* 0x000000ffff0d7224 */ /* 0x000fe200078e000f */
[----:B------:R-:W-:Y:S01]  /*11d0*/  UIADD3 UR16, UR16, 0x1, URZ ;  /* 0x0000000110107890 */ /* 0x000fe2000fffe03f */
[C---:B--2---:R-:W-:Y:S01]  /*11e0*/  IMAD R23, R9.reuse, 0x1000, R7 ;  /* 0x0000100009177824 */ /* 0x044fe200078e0207 */
[----:B------:R-:W-:Y:S01]  /*11f0*/  ULOP3.LUT UR10, UR10, 0x3fff, URZ, 0xc0, !UPT ;  /* 0x00003fff0a0a7892 */ /* 0x000fe2000f8ec03f */
[----:B---3--:R-:W-:-:S02]  /*1200*/  IMAD R33, R9, 0x800, R8 ;  /* 0x0000080009217824 */ /* 0x008fc400078e0208 */
[----:B------:R-:W-:Y:S01]  /*1210*/  VIADD R9, R9, 0x1 ;  /* 0x0000000109097836 */ /* 0x000fe20000000000 */
[----:B------:R-:W-:-:S04]  /*1220*/  UIADD3 UR10, UP0, UR7, UR10, URZ ;  /* 0x0000000a070a7290 */ /* 0x000fc8000ff1e03f */
[----:B------:R-:W-:Y:S01]  /*1230*/  UIADD3.X UR11, URZ, URZ, URZ, UP0, !UPT ;  /* 0x0000003f3f0b7290 */ /* 0x000fe200087fe43f */
[C---:B------:R-:W-:Y:S01]  /*1240*/  ISETP.GE.AND P1, PT, R9.reuse, 0x5, PT ;  /* 0x000000050900780c */ /* 0x040fe20003f26270 */
[----:B------:R-:W-:Y:S02]  /*1250*/  ULOP3.LUT UR12, UR10, 0x1000000, URZ, 0xfc, !UPT ;  /* 0x010000000a0c7892 */ /* 0x000fe4000f8efc3f */
[----:B------:R-:W-:Y:S01]  /*1260*/  ULOP3.LUT UR13, UR11, 0x80000020, URZ, 0xfc, !UPT ;  /* 0x800000200b0d7892 */ /* 0x000fe2000f8efc3f */
[----:B------:R-:W-:Y:S01]  /*1270*/  SEL R9, R9, RZ, !P1 ;  /* 0x000000ff09097207 */ /* 0x000fe20004800000 */
[----:B------:R-:W-:-:S04]  /*1280*/  DEPBAR.LE SB0, 0x6 ;  /* 0x000081800000791a */ /* 0x000fc80000000000 */
[----:B------:R-:W-:Y:S01]  /*1290*/  BAR.SYNC.DEFER_BLOCKING 0x0 ;  /* 0x0000000000007b1d */ /* 0x000fe20000010000 */
[----:B------:R-:W-:-:S04]  /*12a0*/  UISETP.GE.AND UP0, UPT, UR16, 0x5, UPT ;  /* 0x000000051000788c */ /* 0x000fc8000bf06270 */
[----:B------:R-:W-:Y:S01]  /*12b0*/  USEL UR16, UR16, URZ, !UP0 ;  /* 0x0000003f10107287 */ /* 0x000fe2000c000000 */
[----:B------:R-:W-:-:S06]  /*12c0*/  WARPGROUP.ARRIVE ;  /* 0x00000000000079c5 */ /* 0x000fcc0000000000 */
[----:B------:R-:W-:Y:S01]  /*12d0*/  HGMMA.64x16x16.F32.BF16 R24, gdesc[UR12], R24 ;  /* 0x002000000c1879f0 */ /* 0x000fe20008701818 */
[----:B------:R-:W-:Y:S01]  /*12e0*/  UMOV UR12, UR4 ;  /* 0x00000004000c7c82 */ /* 0x000fe20008000000 */
[----:B------:R-:W-:Y:S01]  /*12f0*/  ULEA UR4, UR16, UR6, 0xb ;  /* 0x0000000610047291 */ /* 0x000fe2000f8e583f */
[----:B------:R-:W-:Y:S01]  /*1300*/  IADD3 R12, P0, R12, UR12, RZ ;  /* 0x0000000c0c0c7c10 */ /* 0x000fe2000ff1e0ff */
[----:B------:R-:W-:Y:S02]  /*1310*/  UIADD3.64 UR12, UR10, UR8, URZ ;  /* 0x000000080a0c7297 */ /* 0x000fe4000fffe03f */
[----:B------:R-:W-:Y:S01]  /*1320*/  UIADD3 UR4, UR4, 0x5000, URZ ;  /* 0x0000500004047890 */ /* 0x000fe2000fffe03f */
[----:B------:R-:W-:Y:S01]  /*1330*/  IADD3.X R13, R13, UR5, RZ, P0, !PT ;  /* 0x000000050d0d7c10 */ /* 0x000fe200087fe4ff */
[----:B------:R-:W-:Y:S01]  /*1340*/  UMOV UR5, URZ ;  /* 0x0000003f00057c82 */ /* 0x000fe20008000000 */
[----:B------:R-:W-:Y:S01]  /*1350*/  R2UR UR14, R12 ;  /* 0x000000000c0e72ca */ /* 0x000fe200000e0000 */
[----:B------:R-:W-:Y:S01]  /*1360*/  VIADD R12, R18, 0x60 ;  /* 0x00000060120c7836 */ /* 0x000fe20000000000 */
[----:B------:R-:W-:Y:S01]  /*1370*/  R2UR UR15, R13 ;  /* 0x000000000d0f72ca */ /* 0x000fe200000e0000 */
[----:B------:R-:W-:Y:S01]  /*1380*/  USHF.R.U32.HI UR4, URZ, 0x4, UR4 ;  /* 0x000000043f047899 */ /* 0x000fe20008011604 */
[----:B------:R-:W-:-:S02]  /*1390*/  IMAD.MOV.U32 R13, RZ, RZ, R11 ;  /* 0x000000ffff0d7224 */ /* 0x000fc400078e000b */
[----:B------:R-:W-:Y:S01]  /*13a0*/  ISETP.GE.U32.AND P0, PT, R12, 0xb80, PT ;  /* 0x00000b800c00780c */ /* 0x000fe20003f06070 */
[----:B------:R-:W-:Y:S01]  /*13b0*/  ULOP3.LUT UR4, UR4, 0x3fff, URZ, 0xc0, !UPT ;  /* 0x00003fff04047892 */ /* 0x000fe2000f8ec03f */
[----:B------:R-:W-:-:S06]  /*13c0*/  IMAD.MOV.U32 R12, RZ, RZ, R10 ;  /* 0x000000ffff0c7224 */ /* 0x000fcc00078e000a */
[----:B------:R-:W-:Y:S01]  /*13d0*/  UMOV UR10, UR4 ;  /* 0x00000004000a7c82 */ /* 0x000fe20008000000 */
[----:B------:R-:W-:Y:S03]  /*13e0*/  HGMMA.64x16x16.F32.BF16 R24, gdesc[UR12], R24, gsb0 ;  /* 0x002000000c1879f0 */ /* 0x000fe60008001818 */
        /* <DEDUP_REMOVED lines=59> */
[----:B------:R-:W-:Y:S01]  /*17a0*/  LDGSTS.E.64 [R33+0x5000], desc[UR20][R34.64+0xc0], !P0 ;  /* 0x050000c022217fae */ /* 0x000fe2000c121a54 */
        /* <DEDUP_REMOVED lines=9> */
[----:B------:R-:W-:Y:S02]  /*1840*/  IMAD.MOV.U32 R13, RZ, RZ, R15 ;  /* 0x000000ffff0d7224 */ /* 0x000fe400078e000f */
[----:B--2---:R-:W-:Y:S01]  /*1850*/  IMAD R23, R9, 0x800, R8 ;  /* 0x0000080009177824 */ /* 0x004fe200078e0208 */
[----:B------:R-:W-:-:S04]  /*1860*/  ULOP3.LUT UR10, UR10, 0x3fff, URZ, 0xc0, !UPT ;  /* 0x00003fff0a0a7892 */ /* 0x000fc8000f8ec03f */
[----:B------:R-:W-:-:S04]  /*1870*/  UIADD3 UR10, UP0, UR7, UR10, URZ ;  /* 0x0000000a070a7290 */ /* 0x000fc8000ff1e03f */
[----:B------:R-:W-:Y:S02]  /*1880*/  UIADD3.X UR11, URZ, URZ, URZ, UP0, !UPT ;  /* 0x0000003f3f0b7290 */ /* 0x000fe400087fe43f */
[----:B------:R-:W-:Y:S02]  /*1890*/  ULOP3.LUT UR12, UR10, 0x1000000, URZ, 0xfc, !UPT ;  /* 0x010000000a0c7892 */ /* 0x000fe4000f8efc3f */
[----:B------:R-:W-:Y:S01]  /*18a0*/  ULOP3.LUT UR13, UR11, 0x80000020, URZ, 0xfc, !UPT ;  /* 0x800000200b0d7892 */ /* 0x000fe2000f8efc3f */
[----:B------:R-:W-:-:S04]  /*18b0*/  DEPBAR.LE SB0, 0x6 ;  /* 0x000081800000791a */ /* 0x000fc80000000000 */
[----:B------:R-:W-:Y:S06]  /*18c0*/  BAR.SYNC.DEFER_BLOCKING 0x0 ;  /* 0x0000000000007b1d */ /* 0x000fec0000010000 */
[----:B------:R-:W-:-:S06]  /*18d0*/  WARPGROUP.ARRIVE ;  /* 0x00000000000079c5 */ /* 0x000fcc0000000000 */
[----:B------:R-:W-:Y:S01]  /*18e0*/  HGMMA.64x16x16.F32.BF16 R24, gdesc[UR12], R24 ;  /* 0x002000000c1879f0 */ /* 0x000fe20008701818 */
[----:B------:R-:W-:Y:S01]  /*18f0*/  UMOV UR12, UR4 ;  /* 0x00000004000c7c82 */ /* 0x000fe20008000000 */
[----:B------:R-:W-:Y:S01]  /*1900*/  UIADD3 UR4, UR16, 0x1, URZ ;  /* 0x0000000110047890 */ /* 0x000fe2000fffe03f */
[----:B------:R-:W-:Y:S01]  /*1910*/  IADD3 R12, P0, R12, UR12, RZ ;  /* 0x0000000c0c0c7c10 */ /* 0x000fe2000ff1e0ff */
[----:B------:R-:W-:Y:S02]  /*1920*/  UIADD3.64 UR12, UR10, UR8, URZ ;  /* 0x000000080a0c7297 */ /* 0x000fe4000fffe03f */
[----:B------:R-:W-:Y:S01]  /*1930*/  UISETP.GE.AND UP0, UPT, UR4, 0x5, UPT ;  /* 0x000000050400788c */ /* 0x000fe2000bf06270 */
[----:B------:R-:W-:Y:S02]  /*1940*/  IADD3.X R13, R13, UR5, RZ, P0, !PT ;  /* 0x000000050d0d7c10 */ /* 0x000fe400087fe4ff */
[----:B------:R-:W-:Y:S01]  /*1950*/  R2UR UR14, R12 ;  /* 0x000000000c0e72ca */ /* 0x000fe200000e0000 */
[----:B------:R-:W-:Y:S01]  /*1960*/  VIADD R12, R18, 0xa0 ;  /* 0x000000a0120c7836 */ /* 0x000fe20000000000 */
[----:B------:R-:W-:Y:S01]  /*1970*/  R2UR UR15, R13 ;  /* 0x000000000d0f72ca */ /* 0x000fe200000e0000 */
[----:B------:R-:W-:Y:S01]  /*1980*/  IMAD.MOV.U32 R13, RZ, RZ, R11 ;  /* 0x000000ffff0d7224 */ /* 0x000fe200078e000b */
[----:B------:R-:W-:Y:S01]  /*1990*/  USEL UR18, UR4, URZ, !UP0 ;  /* 0x0000003f04127287 */ /* 0x000fe2000c000000 */
[C---:B------:R-:W-:Y:S01]  /*19a0*/  IMAD R11, R9.reuse, 0x1000, R7 ;  /* 0x00001000090b7824 */ /* 0x040fe200078e0207 */
[----:B------:R-:W-:Y:S01]  /*19b0*/  ISETP.GE.U32.AND P0, PT, R12, 0xb80, PT ;  /* 0x00000b800c00780c */ /* 0x000fe20003f06070 */
[----:B------:R-:W-:Y:S01]  /*19c0*/  IMAD.MOV.U32 R12, RZ, RZ, R10 ;  /* 0x000000ffff0c7224 */ /* 0x000fe200078e000a */
[----:B------:R-:W-:Y:S01]  /*19d0*/  ULEA UR4, UR18, UR6, 0xb ;  /* 0x0000000612047291 */ /* 0x000fe2000f8e583f */
[----:B------:R-:W-:Y:S01]  /*19e0*/  VIADD R9, R9, 0x1 ;  /* 0x0000000109097836 */ /* 0x000fe20000000000 */
[----:B------:R-:W-:Y:S01]  /*19f0*/  ULEA UR5, UR18, UR6, 0xc ;  /* 0x0000000612057291 */ /* 0x000fe2000f8e603f */
[----:B------:R-:W-:Y:S01]  /*1a00*/  VIADD R18, R18, 0xc0 ;  /* 0x000000c012127836 */ /* 0x000fe20000000000 */
[----:B------:R-:W-:-:S02]  /*1a10*/  UIADD3 UR4, UR4, 0x5000, URZ ;  /* 0x0000500004047890 */ /* 0x000fc4000fffe03f */
[----:B------:R-:W-:Y:S01]  /*1a20*/  USHF.R.U32.HI UR5, URZ, 0x4, UR5 ;  /* 0x000000043f057899 */ /* 0x000fe20008011605 */
[----:B------:R-:W-:Y:S01]  /*1a30*/  ISETP.GE.AND P1, PT, R9, 0x5, PT ;  /* 0x000000050900780c */ /* 0x000fe20003f26270 */
[----:B------:R-:W-:Y:S02]  /*1a40*/  USHF.R.U32.HI UR4, URZ, 0x4, UR4 ;  /* 0x000000043f047899 */ /* 0x000fe40008011604 */
[----:B------:R-:W-:Y:S02]  /*1a50*/  ULOP3.LUT UR16, UR5, 0x3fff, URZ, 0xc0, !UPT ;  /* 0x00003fff05107892 */ /* 0x000fe4000f8ec03f */
[----:B------:R-:W-:Y:S01]  /*1a60*/  ULOP3.LUT UR4, UR4, 0x3fff, URZ, 0xc0, !UPT ;  /* 0x00003fff04047892 */ /* 0x000fe2000f8ec03f */
[----:B------:R-:W-:Y:S01]  /*1a70*/  UMOV UR5, URZ ;  /* 0x0000003f00057c82 */ /* 0x000fe20008000000 */
[----:B------:R-:W-:-:S03]  /*1a80*/  UIADD3 UR16, UP0, UR7, UR16, URZ ;  /* 0x0000001007107290 */ /* 0x000fc6000ff1e03f */
[----:B------:R-:W-:Y:S02]  /*1a90*/  UMOV UR7, UR5 ;  /* 0x0000000500077c82 */ /* 0x000fe40008000000 */
[----:B------:R-:W-:Y:S01]  /*1aa0*/  UMOV UR10, UR4 ;  /* 0x00000004000a7c82 */ /* 0x000fe20008000000 */
[----:B------:R-:W-:-:S04]  /*1ab0*/  UIADD3.X UR17, URZ, URZ, URZ, UP0, !UPT ;  /* 0x0000003f3f117290 */ /* 0x000fc800087fe43f */
[----:B------:R-:W-:Y:S01]  /*1ac0*/  UIADD3.64 UR8, UR16, UR8, URZ ;  /* 0x0000000810087297 */ /* 0x000fe2000fffe03f */
[----:B------:R-:W-:Y:S01]  /*1ad0*/  HGMMA.64x16x16.F32.BF16 R24, gdesc[UR12], R24, gsb0 ;  /* 0x002000000c1879f0 */ /* 0x000fe20008001818 */
[----:B------:R-:W-:Y:S02]  /*1ae0*/  ULOP3.LUT UR12, UR16, 0x1000000, URZ, 0xfc, !UPT ;  /* 0x01000000100c7892 */ /* 0x000fe4000f8efc3f */
[----:B------:R-:W-:Y:S01]  /*1af0*/  ULOP3.LUT UR13, UR17, 0x80000020, URZ, 0xfc, !UPT ;  /* 0x80000020110d7892 */ /* 0x000fe2000f8efc3f */
        /* <DEDUP_REMOVED lines=8> */
[----:B------:R-:W-:-:S03]  /*1b80*/  IADD3 R12, P0, R12, UR10, RZ ;  /* 0x0000000a0c0c7c10 */ /* 0x000fc6000ff1e0ff */
[----:B------:R-:W0:Y:S01]  /*1b90*/  LDGDEPBAR ;  /* 0x00000000000079af */ /* 0x000e220000000000 */
[----:B------:R-:W-:Y:S01]  /*1ba0*/  IADD3.X R13, R13, UR7, RZ, P0, !PT ;  /* 0x000000070d0d7c10 */ /* 0x000fe200087fe4ff */
[----:B--2---:R-:W-:Y:S01]  /*1bb0*/  IMAD.MOV.U32 R11, RZ, RZ, R14 ;  /* 0x000000ffff0b7224 */ /* 0x004fe200078e000e */
[----:B------:R-:W-:Y:S01]  /*1bc0*/  R2UR UR14, R12 ;  /* 0x000000000c0e72ca */ /* 0x000fe200000e0000 */
[----:B------:R-:W-:Y:S01]  /*1bd0*/  UMOV UR7, UR4 ;  /* 0x0000000400077c82 */ /* 0x000fe20008000000 */
[----:B------:R-:W-:Y:S01]  /*1be0*/  R2UR UR15, R13 ;  /* 0x000000000d0f72ca */ /* 0x000fe200000e0000 */
[----:B------:R-:W-:Y:S01]  /*1bf0*/  UMOV UR4, UR18 ;  /* 0x0000001200047c82 */ /* 0x000fe20008000000 */
[----:B------:R-:W-:Y:S02]  /*1c00*/  IADD3 R12, P0, R11, UR7, RZ ;  /* 0x000000070b0c7c10 */ /* 0x000fe4000ff1e0ff */
[----:B---3--:R-:W-:Y:S02]  /*1c10*/  SEL R23, R9, RZ, !P1 ;  /* 0x000000ff09177207 */ /* 0x008fe40004800000 */
[----:B------:R-:W-:-:S02]  /*1c20*/  IADD3.X R13, R15, UR5, RZ, P0, !PT ;  /* 0x000000050f0d7c10 */ /* 0x000fc400087fe4ff */
[----:B------:R-:W-:Y:S01]  /*1c30*/  R2UR UR10, R12 ;  /* 0x000000000c0a72ca */ /* 0x000fe200000e0000 */
[----:B------:R-:W-:Y:S01]  /*1c40*/  IMAD R11, R23, 0x1000, R7 ;  /* 0x00001000170b7824 */ /* 0x000fe200078e0207 */
[----:B------:R-:W-:Y:S01]  /*1c50*/  R2UR UR11, R13 ;  /* 0x000000000d0b72ca */ /* 0x000fe200000e0000 */
[----:B------:R-:W-:Y:S01]  /*1c60*/  IMAD R15, R23, 0x800, R8 ;  /* 0x00000800170f7824 */ /* 0x000fe200078e0208 */
[----:B------:R-:W-:Y:S02]  /*1c70*/  ISETP.GE.U32.AND P0, PT, R18, 0xb80, PT ;  /* 0x00000b801200780c */ /* 0x000fe40003f06070 */
[----:B------:R-:W-:Y:S02]  /*1c80*/  IADD3 R32, P1, R34, 0x180, RZ ;  /* 0x0000018022207810 */ /* 0x000fe40007f3e0ff */
[----:B------:R-:W-:Y:S01]  /*1c90*/  IADD3 R12, P2, R16, 0x180, RZ ;  /* 0x00000180100c7810 */ /* 0x000fe20007f5e0ff */
[----:B------:R-:W-:-:S04]  /*1ca0*/  DEPBAR.LE SB0, 0x6 ;  /* 0x000081800000791a */ /* 0x000fc80000000000 */
[----:B------:R-:W-:Y:S01]  /*1cb0*/  BAR.SYNC.DEFER_BLOCKING 0x0 ;  /* 0x0000000000007b1d */ /* 0x000fe20000010000 */
[----:B------:R-:W-:Y:S02]  /*1cc0*/  IMAD.X R9, RZ, RZ, R35, P1 ;  /* 0x000000ffff097224 */ /* 0x000fe400008e0623 */
[----:B------:R-:W-:-:S03]  /*1cd0*/  IMAD.X R13, RZ, RZ, R17, P2 ;  /* 0x000000ffff0d7224 */ /* 0x000fc600010e0611 */
[----:B------:R-:W-:-:S06]  /*1ce0*/  WARPGROUP.ARRIVE ;  /* 0x00000000000079c5 */ /* 0x000fcc0000000000 */
[----:B------:R-:W-:Y:S04]  /*1cf0*/  HGMMA.64x16x16.F32.BF16 R24, gdesc[UR12], R24 ;  /* 0x002000000c1879f0 */ /* 0x000fe80008701818 */
        /* <DEDUP_REMOVED lines=9> */
[----:B------:R-:W-:-:S03]  /*1d90*/  ISETP.GE.U32.AND P0, PT, R18, 0xbe0, PT ;  /* 0x00000be01200780c */ /* 0x000fc60003f06070 */
[----:B------:R-:W0:Y:S10]  /*1da0*/  LDGDEPBAR ;  /* 0x00000000000079af */ /* 0x000e340000000000 */
[----:B--2---:R-:W-:Y:S05]  /*1db0*/  @!P0 BRA `(.L_x_0) ;  /* 0xffffffe800d88947 */ /* 0x004fea000383ffff */
[----:B------:R-:W-:Y:S02]  /*1dc0*/  WARPGROUP.DEPBAR.LE gsb0, 0x0 ;  /* 0x00008000000079c5 */ /* 0x000fe40000010000 */
[----:B------:R-:W-:-:S04]  /*1dd0*/  DEPBAR.LE SB0, 0x0 ;  /* 0x000080000000791a */ /* 0x000fc80000000000 */
[C---:B------:R-:W-:Y:S01]  /*1de0*/  IMAD.SHL.U32 R7, R20.reuse, 0x10, RZ ;  /* 0x0000001014077824 */ /* 0x040fe200078e00ff */
[----:B------:R-:W-:Y:S01]  /*1df0*/  LOP3.LUT R8, R3, 0x10, RZ, 0xc0, !PT ;  /* 0x0000001003087812 */ /* 0x000fe200078ec0ff */
[----:B------:R-:W-:Y:S01]  /*1e00*/  IMAD.SHL.U32 R20, R20, 0x8, RZ ;  /* 0x0000000814147824 */ /* 0x000fe200078e00ff */
[----:B------:R-:W-:Y:S02]  /*1e10*/  F2FP.BF16.F32.PACK_AB R24, R25, R24 ;  /* 0x000000181918723e */ /* 0x000fe400000010ff */
[----:B------:R-:W-:Y:S02]  /*1e20*/  LOP3.LUT R7, R7, 0x30, RZ, 0xc0, !PT ;  /* 0x0000003007077812 */ /* 0x000fe400078ec0ff */
[----:B------:R-:W-:Y:S02]  /*1e30*/  LOP3.LUT R8, R8, 0x8, R19, 0xf8, !PT ;  /* 0x0000000808087812 */ /* 0x000fe400078ef813 */
[----:B------:R-:W-:Y:S02]  /*1e40*/  LOP3.LUT R7, R7, 0xf, R0, 0xf8, !PT ;  /* 0x0000000f07077812 */ /* 0x000fe400078ef800 */
[----:B------:R-:W-:-:S02]  /*1e50*/  F2FP.BF16.F32.PACK_AB R25, R27, R26 ;  /* 0x0000001a1b19723e */ /* 0x000fc400000010ff */
[----:B------:R-:W-:Y:S01]  /*1e60*/  F2FP.BF16.F32.PACK_AB R26, R29, R28 ;  /* 0x0000001c1d1a723e */ /* 0x000fe200000010ff */
[----:B------:R-:W-:Y:S01]  /*1e70*/  IMAD R7, R7, 0x28, R8 ;  /* 0x0000002807077824 */ /* 0x000fe200078e0208 */
[----:B------:R-:W-:Y:S02]  /*1e80*/  F2FP.BF16.F32.PACK_AB R27, R31, R30 ;  /* 0x0000001e1f1b723e */ /* 0x000fe400000010ff */
[----:B------:R-:W-:Y:S02]  /*1e90*/  LOP3.LUT R5, R2, 0x18, R5, 0xf8, !PT ;  /* 0x0000001802057812 */ /* 0x000fe400078ef805 */
[----:B------:R-:W-:Y:S01]  /*1ea0*/  LEA R7, R7, UR6, 0x1 ;  /* 0x0000000607077c11 */ /* 0x000fe2000f8e08ff */
[----:B------:R-:W-:Y:S01]  /*1eb0*/  BAR.SYNC.DEFER_BLOCKING 0x0 ;  /* 0x0000000000007b1d */ /* 0x000fe20000010000 */
[----:B------:R-:W-:Y:S02]  /*1ec0*/  ISETP.GE.AND P0, PT, R4, 0x1000, PT ;  /* 0x000010000400780c */ /* 0x000fe40003f06270 */
[----:B------:R-:W-:-:S02]  /*1ed0*/  LOP3.LUT R3, R20, 0x38, RZ, 0xc0, !PT ;  /* 0x0000003814037812 */ /* 0x000fc400078ec0ff */
[----:B------:R-:W-:Y:S02]  /*1ee0*/  ISETP.LT.AND P0, PT, R5, 0xc00, !P0 ;  /* 0x00000c000500780c */ /* 0x000fe40004701270 */
[----:B------:R-:W-:-:S05]  /*1ef0*/  LOP3.LUT R3, R3, 0x7, R22, 0xf8, !PT ;  /* 0x0000000703037812 */ /* 0x000fca00078ef816 */
[----:B------:R-:W-:-:S05]  /*1f00*/  IMAD R3, R3, 0x28, R6 ;  /* 0x0000002803037824 */ /* 0x000fca00078e0206 */
[----:B------:R-:W-:Y:S01]  /*1f10*/  LEA R0, R3, UR6, 0x1 ;  /* 0x0000000603007c11 */ /* 0x000fe2000f8e08ff */
[----:B------:R2:W-:Y:S01]  /*1f20*/  STSM.16.M88.4 [R7], R24 ;  /* 0x0000001807007844 */ /* 0x0005e20000000200 */
[----:B------:R-:W-:Y:S06]  /*1f30*/  BAR.SYNC.DEFER_BLOCKING 0x0 ;  /* 0x0000000000007b1d */ /* 0x000fec0000010000 */
[----:B--2---:R-:W-:Y:S05]  /*1f40*/  @!P0 EXIT ;  /* 0x000000000000894d */ /* 0x004fea0003800000 */
[----:B------:R-:W1:Y:S01]  /*1f50*/  LDS.128 R8, [R0] ;  /* 0x0000000000087984 */ /* 0x000e620000000c00 */
[----:B------:R-:W2:Y:S01]  /*1f60*/  LDC.64 R2, c[0x0][0x220] ;  /* 0x00008800ff027b82 */ /* 0x000ea20000000a00 */
[----:B------:R-:W-:-:S04]  /*1f70*/  IMAD R5, R4, 0xc00, R5 ;  /* 0x00000c0004057824 */ /* 0x000fc800078e0205 */
[----:B--2---:R-:W-:-:S05]  /*1f80*/  IMAD.WIDE R2, R5, 0x2, R2 ;  /* 0x0000000205027825 */ /* 0x004fca00078e0202 */
[----:B-1----:R-:W-:Y:S01]  /*1f90*/  STG.E.128 desc[UR20][R2.64], R8 ;  /* 0x0000000802007986 */ /* 0x002fe2000c101d14 */
[----:B------:R-:W-:Y:S05]  /*1fa0*/  EXIT ;  /* 0x000000000000794d */ /* 0x000fea0003800000 */
.L_x_1:
[----:B------:R-:W-:-:S00]  /*1fb0*/  BRA `(.L_x_1) ;  /* 0xfffffffc00fc7947 */ /* 0x000fc0000383ffff */
[----:B------:R-:W-:-:S00]  /*1fc0*/  NOP ;  /* 0x0000000000007918 */ /* 0x000fc00000000000 */
        /* <DEDUP_REMOVED lines=11> */
.L_x_2:


//--------------------- .nv.shared.triton_mm      --------------------------
	.section	.nv.shared.triton_mm,"aw",@nobits
	.sectionflags	@""
	.align	16
	.zero		1024


//--------------------- .nv.constant0.triton_mm   --------------------------
	.section	.nv.constant0.triton_mm,"a",@progbits
	.sectionflags	@""
	.align	4
.nv.constant0.triton_mm:
	.zero		556
